//
// Generated by NVIDIA NVVM Compiler
//
// Compiler Build ID: CL-36424714
// Cuda compilation tools, release 13.0, V13.0.88
// Based on NVVM 20.0.0
//

.version 9.0
.target sm_100
.address_size 64

	// .globl	_ZN5emida10cross_corrIiiEEvPKT_S3_PT0_ii

.visible .entry _ZN5emida10cross_corrIiiEEvPKT_S3_PT0_ii(
	.param .u64 .ptr .align 1 _ZN5emida10cross_corrIiiEEvPKT_S3_PT0_ii_param_0,
	.param .u64 .ptr .align 1 _ZN5emida10cross_corrIiiEEvPKT_S3_PT0_ii_param_1,
	.param .u64 .ptr .align 1 _ZN5emida10cross_corrIiiEEvPKT_S3_PT0_ii_param_2,
	.param .u32 _ZN5emida10cross_corrIiiEEvPKT_S3_PT0_ii_param_3,
	.param .u32 _ZN5emida10cross_corrIiiEEvPKT_S3_PT0_ii_param_4
)
{
	.reg .pred 	%p<57>;
	.reg .b32 	%r<167>;
	.reg .b64 	%rd<56>;

	ld.param.u64 	%rd8, [_ZN5emida10cross_corrIiiEEvPKT_S3_PT0_ii_param_0];
	ld.param.u64 	%rd9, [_ZN5emida10cross_corrIiiEEvPKT_S3_PT0_ii_param_1];
	ld.param.u32 	%r67, [_ZN5emida10cross_corrIiiEEvPKT_S3_PT0_ii_param_3];
	ld.param.u32 	%r68, [_ZN5emida10cross_corrIiiEEvPKT_S3_PT0_ii_param_4];
	cvta.to.global.u64 	%rd1, %rd9;
	cvta.to.global.u64 	%rd2, %rd8;
	shl.b32 	%r69, %r67, 1;
	add.s32 	%r1, %r69, -1;
	mov.u32 	%r70, %ctaid.x;
	mov.u32 	%r71, %ntid.x;
	mul.lo.s32 	%r2, %r70, %r71;
	mov.u32 	%r3, %tid.x;
	mov.u32 	%r72, %ctaid.y;
	mov.u32 	%r73, %ntid.y;
	mov.u32 	%r74, %tid.y;
	mad.lo.s32 	%r4, %r72, %r73, %r74;
	add.s32 	%r75, %r3, %r2;
	sub.s32 	%r76, %r75, %r67;
	add.s32 	%r5, %r76, 1;
	setp.ge.s32 	%p1, %r5, %r67;
	@%p1 bra 	$L__BB0_46;
	setp.lt.s32 	%p2, %r68, 1;
	mov.b32 	%r142, 0;
	@%p2 bra 	$L__BB0_45;
	setp.lt.s32 	%p3, %r67, 1;
	@%p3 bra 	$L__BB0_45;
	sub.s32 	%r6, %r1, %r67;
	and.b32  	%r7, %r67, 7;
	and.b32  	%r8, %r67, 3;
	and.b32  	%r9, %r67, 2147483640;
	and.b32  	%r10, %r67, 1;
	sub.s32 	%r80, %r4, %r68;
	add.s32 	%r11, %r80, 1;
	mov.b32 	%r138, 0;
	mov.u32 	%r142, %r138;
$L__BB0_4:
	setp.lt.u32 	%p4, %r6, 7;
	add.s32 	%r14, %r11, %r138;
	mul.lo.s32 	%r15, %r138, %r67;
	mul.lo.s32 	%r16, %r14, %r67;
	mov.b32 	%r158, 0;
	@%p4 bra 	$L__BB0_23;
	mov.b32 	%r140, 0;
	cvt.u64.u32 	%rd14, %r15;
	cvt.s64.s32 	%rd18, %r16;
$L__BB0_6:
	.pragma "nounroll";
	setp.ge.u32 	%p5, %r14, %r68;
	add.s32 	%r19, %r140, %r5;
	setp.ge.u32 	%p6, %r19, %r67;
	or.pred  	%p7, %p6, %p5;
	@%p7 bra 	$L__BB0_8;
	add.s32 	%r84, %r140, %r15;
	mul.wide.u32 	%rd10, %r84, 4;
	add.s64 	%rd11, %rd2, %rd10;
	ld.global.u32 	%r85, [%rd11];
	add.s32 	%r86, %r19, %r16;
	mul.wide.s32 	%rd12, %r86, 4;
	add.s64 	%rd13, %rd1, %rd12;
	ld.global.u32 	%r87, [%rd13];
	mad.lo.s32 	%r142, %r87, %r85, %r142;
$L__BB0_8:
	add.s32 	%r88, %r19, 1;
	setp.ge.u32 	%p9, %r88, %r67;
	cvt.u64.u32 	%rd15, %r140;
	add.s64 	%rd16, %rd15, %rd14;
	shl.b64 	%rd17, %rd16, 2;
	add.s64 	%rd3, %rd2, %rd17;
	cvt.s64.s32 	%rd19, %r19;
	add.s64 	%rd20, %rd19, %rd18;
	shl.b64 	%rd21, %rd20, 2;
	add.s64 	%rd4, %rd1, %rd21;
	or.pred  	%p10, %p9, %p5;
	@%p10 bra 	$L__BB0_10;
	ld.global.u32 	%r89, [%rd3+4];
	ld.global.u32 	%r90, [%rd4+4];
	mad.lo.s32 	%r142, %r90, %r89, %r142;
$L__BB0_10:
	add.s32 	%r91, %r19, 2;
	setp.ge.u32 	%p12, %r91, %r67;
	or.pred  	%p13, %p12, %p5;
	@%p13 bra 	$L__BB0_12;
	ld.global.u32 	%r92, [%rd3+8];
	ld.global.u32 	%r93, [%rd4+8];
	mad.lo.s32 	%r142, %r93, %r92, %r142;
$L__BB0_12:
	add.s32 	%r94, %r19, 3;
	setp.ge.u32 	%p15, %r94, %r67;
	or.pred  	%p16, %p15, %p5;
	@%p16 bra 	$L__BB0_14;
	ld.global.u32 	%r95, [%rd3+12];
	ld.global.u32 	%r96, [%rd4+12];
	mad.lo.s32 	%r142, %r96, %r95, %r142;
$L__BB0_14:
	add.s32 	%r97, %r19, 4;
	setp.ge.u32 	%p18, %r97, %r67;
	or.pred  	%p19, %p18, %p5;
	@%p19 bra 	$L__BB0_16;
	ld.global.u32 	%r98, [%rd3+16];
	ld.global.u32 	%r99, [%rd4+16];
	mad.lo.s32 	%r142, %r99, %r98, %r142;
$L__BB0_16:
	add.s32 	%r100, %r19, 5;
	setp.ge.u32 	%p21, %r100, %r67;
	or.pred  	%p22, %p21, %p5;
	@%p22 bra 	$L__BB0_18;
	ld.global.u32 	%r101, [%rd3+20];
	ld.global.u32 	%r102, [%rd4+20];
	mad.lo.s32 	%r142, %r102, %r101, %r142;
$L__BB0_18:
	add.s32 	%r103, %r19, 6;
	setp.ge.u32 	%p24, %r103, %r67;
	or.pred  	%p25, %p24, %p5;
	@%p25 bra 	$L__BB0_20;
	ld.global.u32 	%r104, [%rd3+24];
	ld.global.u32 	%r105, [%rd4+24];
	mad.lo.s32 	%r142, %r105, %r104, %r142;
$L__BB0_20:
	add.s32 	%r106, %r19, 7;
	setp.ge.u32 	%p27, %r106, %r67;
	or.pred  	%p28, %p27, %p5;
	@%p28 bra 	$L__BB0_22;
	ld.global.u32 	%r107, [%rd3+28];
	ld.global.u32 	%r108, [%rd4+28];
	mad.lo.s32 	%r142, %r108, %r107, %r142;
$L__BB0_22:
	add.s32 	%r140, %r140, 8;
	setp.ne.s32 	%p29, %r140, %r9;
	mov.u32 	%r158, %r9;
	@%p29 bra 	$L__BB0_6;
$L__BB0_23:
	setp.eq.s32 	%p30, %r7, 0;
	@%p30 bra 	$L__BB0_44;
	add.s32 	%r110, %r7, -1;
	setp.lt.u32 	%p31, %r110, 3;
	@%p31 bra 	$L__BB0_34;
	setp.ge.u32 	%p32, %r14, %r68;
	add.s32 	%r40, %r158, %r5;
	setp.ge.u32 	%p33, %r40, %r67;
	or.pred  	%p34, %p33, %p32;
	@%p34 bra 	$L__BB0_27;
	add.s32 	%r111, %r158, %r15;
	mul.wide.u32 	%rd22, %r111, 4;
	add.s64 	%rd23, %rd2, %rd22;
	ld.global.u32 	%r112, [%rd23];
	add.s32 	%r113, %r40, %r16;
	mul.wide.s32 	%rd24, %r113, 4;
	add.s64 	%rd25, %rd1, %rd24;
	ld.global.u32 	%r114, [%rd25];
	mad.lo.s32 	%r142, %r114, %r112, %r142;
$L__BB0_27:
	add.s32 	%r115, %r40, 1;
	setp.ge.u32 	%p36, %r115, %r67;
	cvt.u64.u32 	%rd26, %r15;
	cvt.u64.u32 	%rd27, %r158;
	add.s64 	%rd28, %rd27, %rd26;
	shl.b64 	%rd29, %rd28, 2;
	add.s64 	%rd5, %rd2, %rd29;
	cvt.s64.s32 	%rd30, %r16;
	cvt.s64.s32 	%rd31, %r40;
	add.s64 	%rd32, %rd31, %rd30;
	shl.b64 	%rd33, %rd32, 2;
	add.s64 	%rd6, %rd1, %rd33;
	or.pred  	%p37, %p36, %p32;
	@%p37 bra 	$L__BB0_29;
	ld.global.u32 	%r116, [%rd5+4];
	ld.global.u32 	%r117, [%rd6+4];
	mad.lo.s32 	%r142, %r117, %r116, %r142;
$L__BB0_29:
	add.s32 	%r118, %r40, 2;
	setp.ge.u32 	%p39, %r118, %r67;
	or.pred  	%p40, %p39, %p32;
	@%p40 bra 	$L__BB0_31;
	ld.global.u32 	%r119, [%rd5+8];
	ld.global.u32 	%r120, [%rd6+8];
	mad.lo.s32 	%r142, %r120, %r119, %r142;
$L__BB0_31:
	add.s32 	%r121, %r40, 3;
	setp.ge.u32 	%p42, %r121, %r67;
	or.pred  	%p43, %p42, %p32;
	@%p43 bra 	$L__BB0_33;
	ld.global.u32 	%r122, [%rd5+12];
	ld.global.u32 	%r123, [%rd6+12];
	mad.lo.s32 	%r142, %r123, %r122, %r142;
$L__BB0_33:
	add.s32 	%r158, %r158, 4;
$L__BB0_34:
	setp.eq.s32 	%p44, %r8, 0;
	@%p44 bra 	$L__BB0_44;
	setp.eq.s32 	%p45, %r8, 1;
	@%p45 bra 	$L__BB0_41;
	setp.ge.u32 	%p46, %r14, %r68;
	add.s32 	%r53, %r158, %r5;
	setp.ge.u32 	%p47, %r53, %r67;
	or.pred  	%p48, %p47, %p46;
	@%p48 bra 	$L__BB0_38;
	add.s32 	%r125, %r158, %r15;
	mul.wide.u32 	%rd34, %r125, 4;
	add.s64 	%rd35, %rd2, %rd34;
	ld.global.u32 	%r126, [%rd35];
	add.s32 	%r127, %r53, %r16;
	mul.wide.s32 	%rd36, %r127, 4;
	add.s64 	%rd37, %rd1, %rd36;
	ld.global.u32 	%r128, [%rd37];
	mad.lo.s32 	%r142, %r128, %r126, %r142;
$L__BB0_38:
	setp.ge.u32 	%p49, %r14, %r68;
	add.s32 	%r129, %r53, 1;
	setp.ge.u32 	%p50, %r129, %r67;
	or.pred  	%p51, %p50, %p49;
	@%p51 bra 	$L__BB0_40;
	cvt.u64.u32 	%rd38, %r15;
	cvt.u64.u32 	%rd39, %r158;
	add.s64 	%rd40, %rd39, %rd38;
	shl.b64 	%rd41, %rd40, 2;
	add.s64 	%rd42, %rd2, %rd41;
	ld.global.u32 	%r130, [%rd42+4];
	cvt.s64.s32 	%rd43, %r16;
	cvt.s64.s32 	%rd44, %r53;
	add.s64 	%rd45, %rd44, %rd43;
	shl.b64 	%rd46, %rd45, 2;
	add.s64 	%rd47, %rd1, %rd46;
	ld.global.u32 	%r131, [%rd47+4];
	mad.lo.s32 	%r142, %r131, %r130, %r142;
$L__BB0_40:
	add.s32 	%r158, %r158, 2;
$L__BB0_41:
	setp.eq.s32 	%p52, %r10, 0;
	@%p52 bra 	$L__BB0_44;
	setp.ge.u32 	%p53, %r14, %r68;
	add.s32 	%r62, %r158, %r5;
	setp.ge.u32 	%p54, %r62, %r67;
	or.pred  	%p55, %p54, %p53;
	@%p55 bra 	$L__BB0_44;
	add.s32 	%r132, %r158, %r15;
	mul.wide.u32 	%rd48, %r132, 4;
	add.s64 	%rd49, %rd2, %rd48;
	ld.global.u32 	%r133, [%rd49];
	add.s32 	%r134, %r62, %r16;
	mul.wide.s32 	%rd50, %r134, 4;
	add.s64 	%rd51, %rd1, %rd50;
	ld.global.u32 	%r135, [%rd51];
	mad.lo.s32 	%r142, %r135, %r133, %r142;
$L__BB0_44:
	add.s32 	%r138, %r138, 1;
	setp.ne.s32 	%p56, %r138, %r68;
	@%p56 bra 	$L__BB0_4;
$L__BB0_45:
	ld.param.u64 	%rd55, [_ZN5emida10cross_corrIiiEEvPKT_S3_PT0_ii_param_2];
	mad.lo.s32 	%r137, %r1, %r4, %r75;
	cvta.to.global.u64 	%rd52, %rd55;
	mul.wide.s32 	%rd53, %r137, 4;
	add.s64 	%rd54, %rd52, %rd53;
	st.global.u32 	[%rd54], %r142;
$L__BB0_46:
	ret;

}


// ===== COMPILED SASS (sm_100) =====

	.target	sm_100

	.elftype	@"ET_EXEC"


//--------------------- .note.nv.tkinfo           --------------------------
	.section	.note.nv.tkinfo,"",@"SHT_NOTE"
	.sectionflags	@"SHF_NOTE_NV_TKINFO"
	.tkinfo
        /*0018*/ 	.word	0x00000002
        /*0030*/ 	.string	""
        /*0030*/ 	.string	"ptxas"
        /*0030*/ 	.string	"Cuda compilation tools, release 13.0, V13.0.88"
        /*0030*/ 	.string	"Build cuda_13.0.r13.0/compiler.36424714_0"
        /*0030*/ 	.string	"-arch sm_100 -m 64 "



//--------------------- .note.nv.cuinfo           --------------------------
	.section	.note.nv.cuinfo,"",@"SHT_NOTE"
	.sectionflags	@"SHF_NOTE_NV_CUINFO"
        /*0018*/ 	.short	0x0002
        /*001a*/ 	.short	0x0064
        /*001c*/ 	.short	0x0082
	.zero		2


//--------------------- .nv.info                  --------------------------
	.section	.nv.info,"",@"SHT_CUDA_INFO"
	.align	4


	//----- nvinfo : EIATTR_REGCOUNT
	.align		4
        /*0000*/ 	.byte	0x04, 0x2f
        /*0002*/ 	.short	(.L_1 - .L_0)
	.align		4
.L_0:
        /*0004*/ 	.word	index@(_ZN5emida10cross_corrIiiEEvPKT_S3_PT0_ii)
        /*0008*/ 	.word	0x0000001e


	//----- nvinfo : EIATTR_FRAME_SIZE
	.align		4
.L_1:
        /*000c*/ 	.byte	0x04, 0x11
        /*000e*/ 	.short	(.L_3 - .L_2)
	.align		4
.L_2:
        /*0010*/ 	.word	index@(_ZN5emida10cross_corrIiiEEvPKT_S3_PT0_ii)
        /*0014*/ 	.word	0x00000000


	//----- nvinfo : EIATTR_MIN_STACK_SIZE
	.align		4
.L_3:
        /*0018*/ 	.byte	0x04, 0x12
        /*001a*/ 	.short	(.L_5 - .L_4)
	.align		4
.L_4:
        /*001c*/ 	.word	index@(_ZN5emida10cross_corrIiiEEvPKT_S3_PT0_ii)
        /*0020*/ 	.word	0x00000000
.L_5:


//--------------------- .nv.compat                --------------------------
	.section	.nv.compat,"",@"SHT_CUDA_COMPAT_INFO"
	.align	4
        /*0000*/ 	.byte	0x02, 0x09, 0x00, 0x00, 0x02, 0x02, 0x01, 0x00, 0x02, 0x05, 0x05, 0x00, 0x03, 0x07, 0x01, 0x01
        /*0010*/ 	.byte	0x02, 0x03, 0x00, 0x00, 0x02, 0x06, 0x01, 0x00, 0x04, 0x0b, 0x08, 0x00, 0x09, 0x00, 0x00, 0x00
        /*0020*/ 	.byte	0x00, 0x00, 0x00, 0x00


//--------------------- .nv.info._ZN5emida10cross_corrIiiEEvPKT_S3_PT0_ii --------------------------
	.section	.nv.info._ZN5emida10cross_corrIiiEEvPKT_S3_PT0_ii,"",@"SHT_CUDA_INFO"
	.sectionflags	@""
	.align	4


	//----- nvinfo : EIATTR_CUDA_API_VERSION
	.align		4
        /*0000*/ 	.byte	0x04, 0x37
        /*0002*/ 	.short	(.L_7 - .L_6)
.L_6:
        /*0004*/ 	.word	0x00000082


	//----- nvinfo : EIATTR_KPARAM_INFO
	.align		4
.L_7:
        /*0008*/ 	.byte	0x04, 0x17
        /*000a*/ 	.short	(.L_9 - .L_8)
.L_8:
        /*000c*/ 	.word	0x00000000
        /*0010*/ 	.short	0x0004
        /*0012*/ 	.short	0x001c
        /*0014*/ 	.byte	0x00, 0xf0, 0x11, 0x00


	//----- nvinfo : EIATTR_KPARAM_INFO
	.align		4
.L_9:
        /*0018*/ 	.byte	0x04, 0x17
        /*001a*/ 	.short	(.L_11 - .L_10)
.L_10:
        /*001c*/ 	.word	0x00000000
        /*0020*/ 	.short	0x0003
        /*0022*/ 	.short	0x0018
        /*0024*/ 	.byte	0x00, 0xf0, 0x11, 0x00


	//----- nvinfo : EIATTR_KPARAM_INFO
	.align		4
.L_11:
        /*0028*/ 	.byte	0x04, 0x17
        /*002a*/ 	.short	(.L_13 - .L_12)
.L_12:
        /*002c*/ 	.word	0x00000000
        /*0030*/ 	.short	0x0002
        /*0032*/ 	.short	0x0010
        /*0034*/ 	.byte	0x00, 0xf5, 0x21, 0x00


	//----- nvinfo : EIATTR_KPARAM_INFO
	.align		4
.L_13:
        /*0038*/ 	.byte	0x04, 0x17
        /*003a*/ 	.short	(.L_15 - .L_14)
.L_14:
        /*003c*/ 	.word	0x00000000
        /*0040*/ 	.short	0x0001
        /*0042*/ 	.short	0x0008
        /*0044*/ 	.byte	0x00, 0xf5, 0x21, 0x00


	//----- nvinfo : EIATTR_KPARAM_INFO
	.align		4
.L_15:
        /*0048*/ 	.byte	0x04, 0x17
        /*004a*/ 	.short	(.L_17 - .L_16)
.L_16:
        /*004c*/ 	.word	0x00000000
        /*0050*/ 	.short	0x0000
        /*0052*/ 	.short	0x0000
        /*0054*/ 	.byte	0x00, 0xf5, 0x21, 0x00


	//----- nvinfo : EIATTR_SPARSE_MMA_MASK
	.align		4
.L_17:
        /*0058*/ 	.byte	0x03, 0x50
        /*005a*/ 	.short	0x0000


	//----- nvinfo : EIATTR_MAXREG_COUNT
	.align		4
        /*005c*/ 	.byte	0x03, 0x1b
        /*005e*/ 	.short	0x00ff


	//----- nvinfo : EIATTR_MERCURY_ISA_VERSION
	.align		4
        /*0060*/ 	.byte	0x03, 0x5f
        /*0062*/ 	.short	0x0101


	//----- nvinfo : EIATTR_VRC_CTA_INIT_COUNT
	.align		4
        /*0064*/ 	.byte	0x02, 0x4a
	.zero		1
	.zero		1


	//----- nvinfo : EIATTR_EXIT_INSTR_OFFSETS
	.align		4
        /*0068*/ 	.byte	0x04, 0x1c
        /*006a*/ 	.short	(.L_19 - .L_18)


	//   ....[0]....
.L_18:
        /*006c*/ 	.word	0x000000c0


	//   ....[1]....
        /*0070*/ 	.word	0x00000ca0


	//----- nvinfo : EIATTR_CRS_STACK_SIZE
	.align		4
.L_19:
        /*0074*/ 	.byte	0x04, 0x1e
        /*0076*/ 	.short	(.L_21 - .L_20)
.L_20:
        /*0078*/ 	.word	0x00000000


	//----- nvinfo : EIATTR_CBANK_PARAM_SIZE
	.align		4
.L_21:
        /*007c*/ 	.byte	0x03, 0x19
        /*007e*/ 	.short	0x0020


	//----- nvinfo : EIATTR_PARAM_CBANK
	.align		4
        /*0080*/ 	.byte	0x04, 0x0a
        /*0082*/ 	.short	(.L_23 - .L_22)
	.align		4
.L_22:
        /*0084*/ 	.word	index@(.nv.constant0._ZN5emida10cross_corrIiiEEvPKT_S3_PT0_ii)
        /*0088*/ 	.short	0x0380
        /*008a*/ 	.short	0x0020


	//----- nvinfo : EIATTR_SW_WAR
	.align		4
.L_23:
        /*008c*/ 	.byte	0x04, 0x36
        /*008e*/ 	.short	(.L_25 - .L_24)
.L_24:
        /*0090*/ 	.word	0x00000008
.L_25:


//--------------------- .nv.callgraph             --------------------------
	.section	.nv.callgraph,"",@"SHT_CUDA_CALLGRAPH"
	.align	4
	.sectionentsize	8
	.align		4
        /*0000*/ 	.word	0x00000000
	.align		4
        /*0004*/ 	.word	0xffffffff
	.align		4
        /*0008*/ 	.word	0x00000000
	.align		4
        /*000c*/ 	.word	0xfffffffe
	.align		4
        /*0010*/ 	.word	0x00000000
	.align		4
        /*0014*/ 	.word	0xfffffffd
	.align		4
        /*0018*/ 	.word	0x00000000
	.align		4
        /*001c*/ 	.word	0xfffffffc


//--------------------- .text._ZN5emida10cross_corrIiiEEvPKT_S3_PT0_ii --------------------------
	.section	.text._ZN5emida10cross_corrIiiEEvPKT_S3_PT0_ii,"ax",@progbits
	.align	128
        .global         _ZN5emida10cross_corrIiiEEvPKT_S3_PT0_ii
        .type           _ZN5emida10cross_corrIiiEEvPKT_S3_PT0_ii,@function
        .size           _ZN5emida10cross_corrIiiEEvPKT_S3_PT0_ii,(.L_x_9 - _ZN5emida10cross_corrIiiEEvPKT_S3_PT0_ii)
        .other          _ZN5emida10cross_corrIiiEEvPKT_S3_PT0_ii,@"STO_CUDA_ENTRY STV_DEFAULT"
_ZN5emida10cross_corrIiiEEvPKT_S3_PT0_ii:
.text._ZN5emida10cross_corrIiiEEvPKT_S3_PT0_ii:
[----:B------:R-:W-:Y:S01]  /*0000*/  LDC R1, c[0x0][0x37c] ;  /* 0x0000df00ff017b82 */ /* 0x000fe20000000800 */
[----:B------:R-:W0:Y:S07]  /*0010*/  S2R R3, SR_TID.X ;  /* 0x0000000000037919 */ /* 0x000e2e0000002100 */
[----:B------:R-:W0:Y:S01]  /*0020*/  S2UR UR4, SR_CTAID.X ;  /* 0x00000000000479c3 */ /* 0x000e220000002500 */
[----:B------:R-:W1:Y:S07]  /*0030*/  S2R R5, SR_TID.Y ;  /* 0x0000000000057919 */ /* 0x000e6e0000002200 */
[----:B------:R-:W0:Y:S08]  /*0040*/  LDC R0, c[0x0][0x360] ;  /* 0x0000d800ff007b82 */ /* 0x000e300000000800 */
[----:B------:R-:W2:Y:S08]  /*0050*/  LDC R9, c[0x0][0x398] ;  /* 0x0000e600ff097b82 */ /* 0x000eb00000000800 */
[----:B------:R-:W1:Y:S08]  /*0060*/  S2UR UR5, SR_CTAID.Y ;  /* 0x00000000000579c3 */ /* 0x000e700000002600 */
[----:B------:R-:W1:Y:S01]  /*0070*/  LDC R4, c[0x0][0x364] ;  /* 0x0000d900ff047b82 */ /* 0x000e620000000800 */
[----:B0-----:R-:W-:-:S05]  /*0080*/  IMAD R0, R0, UR4, R3 ;  /* 0x0000000400007c24 */ /* 0x001fca000f8e0203 */
[----:B--2---:R-:W-:-:S04]  /*0090*/  IADD3 R2, PT, PT, R0, 0x1, -R9 ;  /* 0x0000000100027810 */ /* 0x004fc80007ffe809 */
[----:B------:R-:W-:Y:S01]  /*00a0*/  ISETP.GE.AND P0, PT, R2, R9, PT ;  /* 0x000000090200720c */ /* 0x000fe20003f06270 */
[----:B-1----:R-:W-:-:S12]  /*00b0*/  IMAD R3, R4, UR5, R5 ;  /* 0x0000000504037c24 */ /* 0x002fd8000f8e0205 */
[----:B------:R-:W-:Y:S05]  /*00c0*/  @P0 EXIT ;  /* 0x000000000000094d */ /* 0x000fea0003800000 */
[----:B------:R-:W0:Y:S01]  /*00d0*/  LDC R6, c[0x0][0x39c] ;  /* 0x0000e700ff067b82 */ /* 0x000e220000000800 */
[C---:B------:R-:W-:Y:S01]  /*00e0*/  ISETP.GE.AND P0, PT, R9.reuse, 0x1, PT ;  /* 0x000000010900780c */ /* 0x040fe20003f06270 */
[----:B------:R-:W1:Y:S01]  /*00f0*/  LDCU.64 UR8, c[0x0][0x358] ;  /* 0x00006b00ff0877ac */ /* 0x000e620008000a00 */
[----:B------:R-:W-:Y:S01]  /*0100*/  IMAD.MOV.U32 R4, RZ, RZ, RZ ;  /* 0x000000ffff047224 */ /* 0x000fe200078e00ff */
[----:B------:R-:W-:Y:S02]  /*0110*/  LEA R5, R9, 0xffffffff, 0x1 ;  /* 0xffffffff09057811 */ /* 0x000fe400078e08ff */
[----:B0-----:R-:W-:-:S13]  /*0120*/  ISETP.LT.OR P0, PT, R6, 0x1, !P0 ;  /* 0x000000010600780c */ /* 0x001fda0004701670 */
[----:B-1----:R-:W-:Y:S05]  /*0130*/  @P0 BRA `(.L_x_0) ;  /* 0x0000000800c80947 */ /* 0x002fea0003800000 */
[----:B------:R-:W-:Y:S01]  /*0140*/  IMAD.IADD R4, R5, 0x1, -R9 ;  /* 0x0000000105047824 */ /* 0x000fe200078e0a09 */
[C---:B------:R-:W-:Y:S01]  /*0150*/  LOP3.LUT R7, R9.reuse, 0x7, RZ, 0xc0, !PT ;  /* 0x0000000709077812 */ /* 0x040fe200078ec0ff */
[----:B------:R-:W-:Y:S01]  /*0160*/  UMOV UR4, URZ ;  /* 0x000000ff00047c82 */ /* 0x000fe20008000000 */
[----:B------:R-:W-:Y:S02]  /*0170*/  LOP3.LUT R8, R9, 0x3, RZ, 0xc0, !PT ;  /* 0x0000000309087812 */ /* 0x000fe400078ec0ff */
[----:B------:R-:W-:Y:S01]  /*0180*/  ISETP.GE.U32.AND P1, PT, R4, 0x7, PT ;  /* 0x000000070400780c */ /* 0x000fe20003f26070 */
[----:B------:R-:W-:Y:S01]  /*0190*/  IMAD.MOV.U32 R4, RZ, RZ, RZ ;  /* 0x000000ffff047224 */ /* 0x000fe200078e00ff */
[----:B------:R-:W-:Y:S02]  /*01a0*/  IADD3 R6, PT, PT, R3, 0x1, -R6 ;  /* 0x0000000103067810 */ /* 0x000fe40007ffe806 */
[----:B------:R-:W-:-:S09]  /*01b0*/  LOP3.LUT R9, R9, 0x7ffffff8, RZ, 0xc0, !PT ;  /* 0x7ffffff809097812 */ /* 0x000fd200078ec0ff */
.L_x_7:
[----:B------:R-:W0:Y:S01]  /*01c0*/  LDCU.64 UR6, c[0x0][0x398] ;  /* 0x00007300ff0677ac */ /* 0x000e220008000a00 */
[----:B------:R-:W-:Y:S02]  /*01d0*/  VIADD R18, R6, UR4 ;  /* 0x0000000406127c36 */ /* 0x000fe40008000000 */
[----:B------:R-:W-:Y:S01]  /*01e0*/  IMAD.MOV.U32 R21, RZ, RZ, RZ ;  /* 0x000000ffff157224 */ /* 0x000fe200078e00ff */
[----:B0-----:R-:W-:Y:S02]  /*01f0*/  UIMAD UR5, UR4, UR6, URZ ;  /* 0x00000006040572a4 */ /* 0x001fe4000f8e02ff */
[----:B------:R-:W-:Y:S01]  /*0200*/  IMAD R19, R18, UR6, RZ ;  /* 0x0000000612137c24 */ /* 0x000fe2000f8e02ff */
[----:B------:R-:W-:-:S04]  /*0210*/  UIADD3 UR4, UPT, UPT, UR4, 0x1, URZ ;  /* 0x0000000104047890 */ /* 0x000fc8000fffe0ff */
[----:B------:R-:W-:Y:S01]  /*0220*/  UISETP.NE.AND UP1, UPT, UR4, UR7, UPT ;  /* 0x000000070400728c */ /* 0x000fe2000bf25270 */
[----:B------:R-:W-:Y:S10]  /*0230*/  @!P1 BRA `(.L_x_1) ;  /* 0x0000000400009947 */ /* 0x000ff40003800000 */
[----:B------:R-:W-:Y:S01]  /*0240*/  ISETP.GE.U32.AND P0, PT, R18, UR7, PT ;  /* 0x0000000712007c0c */ /* 0x000fe2000bf06070 */
[----:B------:R-:W-:Y:S01]  /*0250*/  IMAD.MOV.U32 R21, RZ, RZ, RZ ;  /* 0x000000ffff157224 */ /* 0x000fe200078e00ff */
[----:B------:R-:W-:Y:S01]  /*0260*/  SHF.R.S32.HI R20, RZ, 0x1f, R19 ;  /* 0x0000001fff147819 */ /* 0x000fe20000011413 */
[----:B------:R-:W0:Y:S10]  /*0270*/  LDCU UR6, c[0x0][0x398] ;  /* 0x00007300ff0677ac */ /* 0x000e340008000800 */
.L_x_2:
[----:B------:R-:W1:Y:S01]  /*0280*/  LDC.64 R12, c[0x0][0x380] ;  /* 0x0000e000ff0c7b82 */ /* 0x000e620000000a00 */
[----:B------:R-:W-:Y:S01]  /*0290*/  IMAD.IADD R22, R2, 0x1, R21 ;  /* 0x0000000102167824 */ /* 0x000fe200078e0215 */
[----:B------:R-:W-:-:S04]  /*02a0*/  IADD3 R23, P2, PT, R21, UR5, RZ ;  /* 0x0000000515177c10 */ /* 0x000fc8000ff5e0ff */
[----:B0-----:R-:W-:Y:S02]  /*02b0*/  ISETP.GE.U32.OR P5, PT, R22, UR6, P0 ;  /* 0x0000000616007c0c */ /* 0x001fe400087a6470 */
[----:B------:R-:W0:Y:S01]  /*02c0*/  LDC.64 R16, c[0x0][0x380] ;  /* 0x0000e000ff107b82 */ /* 0x000e220000000a00 */
[----:B------:R-:W-:-:S07]  /*02d0*/  IADD3.X R24, PT, PT, RZ, RZ, RZ, P2, !PT ;  /* 0x000000ffff187210 */ /* 0x000fce00017fe4ff */
[----:B------:R-:W2:Y:S03]  /*02e0*/  LDC.64 R14, c[0x0][0x388] ;  /* 0x0000e200ff0e7b82 */ /* 0x000ea60000000a00 */
[----:B------:R-:W-:Y:S02]  /*02f0*/  @!P5 VIADD R27, R21, UR5 ;  /* 0x00000005151bdc36 */ /* 0x000fe40008000000 */
[----:B------:R-:W-:-:S03]  /*0300*/  @!P5 IMAD.IADD R25, R19, 0x1, R22 ;  /* 0x000000011319d824 */ /* 0x000fc600078e0216 */
[----:B------:R-:W3:Y:S01]  /*0310*/  LDC.64 R10, c[0x0][0x388] ;  /* 0x0000e200ff0a7b82 */ /* 0x000ee20000000a00 */
[----:B-1----:R-:W-:-:S04]  /*0320*/  LEA R12, P2, R23, R12, 0x2 ;  /* 0x0000000c170c7211 */ /* 0x002fc800078410ff */
[----:B------:R-:W-:Y:S01]  /*0330*/  LEA.HI.X R13, R23, R13, R24, 0x2, P2 ;  /* 0x0000000d170d7211 */ /* 0x000fe200010f1418 */
[C---:B------:R-:W-:Y:S02]  /*0340*/  VIADD R23, R22.reuse, 0x1 ;  /* 0x0000000116177836 */ /* 0x040fe40000000000 */
[----:B------:R-:W-:Y:S02]  /*0350*/  VIADD R24, R22, 0x2 ;  /* 0x0000000216187836 */ /* 0x000fe40000000000 */
[----:B0-----:R-:W-:Y:S01]  /*0360*/  @!P5 IMAD.WIDE.U32 R16, R27, 0x4, R16 ;  /* 0x000000041b10d825 */ /* 0x001fe200078e0010 */
[----:B------:R-:W-:Y:S02]  /*0370*/  ISETP.GE.U32.OR P6, PT, R23, UR6, P0 ;  /* 0x0000000617007c0c */ /* 0x000fe400087c6470 */
[----:B------:R-:W-:Y:S02]  /*0380*/  IADD3 R23, P3, PT, R19, R22, RZ ;  /* 0x0000001613177210 */ /* 0x000fe40007f7e0ff */
[----:B------:R-:W-:Y:S01]  /*0390*/  ISETP.GE.U32.OR P2, PT, R24, UR6, P0 ;  /* 0x0000000618007c0c */ /* 0x000fe20008746470 */
[----:B--2---:R-:W-:Y:S01]  /*03a0*/  @!P5 IMAD.WIDE R14, R25, 0x4, R14 ;  /* 0x00000004190ed825 */ /* 0x004fe200078e020e */
[----:B------:R-:W-:Y:S01]  /*03b0*/  LEA.HI.X.SX32 R24, R22, R20, 0x1, P3 ;  /* 0x0000001416187211 */ /* 0x000fe200018f0eff */
[----:B------:R-:W2:Y:S04]  /*03c0*/  @!P5 LDG.E R17, desc[UR8][R16.64] ;  /* 0x000000081011d981 */ /* 0x000ea8000c1e1900 */
[----:B------:R-:W2:Y:S01]  /*03d0*/  @!P5 LDG.E R14, desc[UR8][R14.64] ;  /* 0x000000080e0ed981 */ /* 0x000ea2000c1e1900 */
[----:B---3--:R-:W-:-:S03]  /*03e0*/  LEA R10, P4, R23, R10, 0x2 ;  /* 0x0000000a170a7211 */ /* 0x008fc600078810ff */
[----:B------:R-:W3:Y:S01]  /*03f0*/  @!P6 LDG.E R25, desc[UR8][R12.64+0x4] ;  /* 0x000004080c19e981 */ /* 0x000ee2000c1e1900 */
[----:B------:R-:W-:-:S03]  /*0400*/  LEA.HI.X R11, R23, R11, R24, 0x2, P4 ;  /* 0x0000000b170b7211 */ /* 0x000fc600020f1418 */
[----:B------:R-:W4:Y:S04]  /*0410*/  @!P2 LDG.E R24, desc[UR8][R12.64+0x8] ;  /* 0x000008080c18a981 */ /* 0x000f28000c1e1900 */
[----:B------:R-:W3:Y:S04]  /*0420*/  @!P6 LDG.E R26, desc[UR8][R10.64+0x4] ;  /* 0x000004080a1ae981 */ /* 0x000ee8000c1e1900 */
[----:B------:R-:W4:Y:S01]  /*0430*/  @!P2 LDG.E R23, desc[UR8][R10.64+0x8] ;  /* 0x000008080a17a981 */ /* 0x000f22000c1e1900 */
[----:B------:R-:W-:-:S05]  /*0440*/  VIADD R27, R22, 0x3 ;  /* 0x00000003161b7836 */ /* 0x000fca0000000000 */
[----:B------:R-:W-:Y:S01]  /*0450*/  ISETP.GE.U32.OR P3, PT, R27, UR6, P0 ;  /* 0x000000061b007c0c */ /* 0x000fe20008766470 */
[----:B------:R-:W-:-:S05]  /*0460*/  VIADD R27, R22, 0x4 ;  /* 0x00000004161b7836 */ /* 0x000fca0000000000 */
[----:B------:R-:W-:Y:S02]  /*0470*/  ISETP.GE.U32.OR P4, PT, R27, UR6, P0 ;  /* 0x000000061b007c0c */ /* 0x000fe40008786470 */
[----:B------:R-:W-:-:S05]  /*0480*/  IADD3 R27, PT, PT, R22, 0x5, RZ ;  /* 0x00000005161b7810 */ /* 0x000fca0007ffe0ff */
[----:B------:R-:W5:Y:S06]  /*0490*/  @!P3 LDG.E R15, desc[UR8][R12.64+0xc] ;  /* 0x00000c080c0fb981 */ /* 0x000f6c000c1e1900 */
[----:B------:R-:W5:Y:S01]  /*04a0*/  @!P4 LDG.E R16, desc[UR8][R10.64+0x10] ;  /* 0x000010080a10c981 */ /* 0x000f62000c1e1900 */
[----:B--2---:R-:W-:Y:S01]  /*04b0*/  @!P5 IMAD R4, R17, R14, R4 ;  /* 0x0000000e1104d224 */ /* 0x004fe200078e0204 */
[----:B------:R-:W-:Y:S01]  /*04c0*/  ISETP.GE.U32.OR P5, PT, R27, UR6, P0 ;  /* 0x000000061b007c0c */ /* 0x000fe200087a6470 */
[C---:B------:R-:W-:Y:S01]  /*04d0*/  VIADD R14, R22.reuse, 0x6 ;  /* 0x00000006160e7836 */ /* 0x040fe20000000000 */
[----:B------:R-:W2:Y:S01]  /*04e0*/  @!P4 LDG.E R17, desc[UR8][R12.64+0x10] ;  /* 0x000010080c11c981 */ /* 0x000ea2000c1e1900 */
[----:B------:R-:W-:-:S02]  /*04f0*/  VIADD R22, R22, 0x7 ;  /* 0x0000000716167836 */ /* 0x000fc40000000000 */
[----:B---3--:R-:W-:Y:S01]  /*0500*/  @!P6 IMAD R4, R25, R26, R4 ;  /* 0x0000001a1904e224 */ /* 0x008fe200078e0204 */
[----:B------:R-:W-:Y:S02]  /*0510*/  ISETP.GE.U32.OR P6, PT, R14, UR6, P0 ;  /* 0x000000060e007c0c */ /* 0x000fe400087c6470 */
[----:B------:R-:W5:Y:S01]  /*0520*/  @!P3 LDG.E R14, desc[UR8][R10.64+0xc] ;  /* 0x00000c080a0eb981 */ /* 0x000f62000c1e1900 */
[----:B----4-:R-:W-:Y:S01]  /*0530*/  @!P2 IMAD R4, R24, R23, R4 ;  /* 0x000000171804a224 */ /* 0x010fe200078e0204 */
[----:B------:R-:W-:-:S03]  /*0540*/  ISETP.GE.U32.OR P2, PT, R22, UR6, P0 ;  /* 0x0000000616007c0c */ /* 0x000fc60008746470 */
[----:B------:R-:W3:Y:S04]  /*0550*/  @!P5 LDG.E R23, desc[UR8][R12.64+0x14] ;  /* 0x000014080c17d981 */ /* 0x000ee8000c1e1900 */
[----:B------:R-:W3:Y:S04]  /*0560*/  @!P5 LDG.E R22, desc[UR8][R10.64+0x14] ;  /* 0x000014080a16d981 */ /* 0x000ee8000c1e1900 */
[----:B------:R-:W4:Y:S04]  /*0570*/  @!P6 LDG.E R25, desc[UR8][R12.64+0x18] ;  /* 0x000018080c19e981 */ /* 0x000f28000c1e1900 */
[----:B------:R-:W4:Y:S04]  /*0580*/  @!P6 LDG.E R24, desc[UR8][R10.64+0x18] ;  /* 0x000018080a18e981 */ /* 0x000f28000c1e1900 */
[----:B------:R-:W4:Y:S04]  /*0590*/  @!P2 LDG.E R27, desc[UR8][R12.64+0x1c] ;  /* 0x00001c080c1ba981 */ /* 0x000f28000c1e1900 */
[----:B------:R-:W4:Y:S01]  /*05a0*/  @!P2 LDG.E R26, desc[UR8][R10.64+0x1c] ;  /* 0x00001c080a1aa981 */ /* 0x000f22000c1e1900 */
[----:B------:R-:W-:-:S02]  /*05b0*/  VIADD R21, R21, 0x8 ;  /* 0x0000000815157836 */ /* 0x000fc40000000000 */
[----:B-----5:R-:W-:-:S03]  /*05c0*/  @!P3 IMAD R4, R15, R14, R4 ;  /* 0x0000000e0f04b224 */ /* 0x020fc600078e0204 */
[----:B------:R-:W-:Y:S01]  /*05d0*/  ISETP.NE.AND P3, PT, R21, R9, PT ;  /* 0x000000091500720c */ /* 0x000fe20003f65270 */
[----:B--2---:R-:W-:-:S04]  /*05e0*/  @!P4 IMAD R4, R17, R16, R4 ;  /* 0x000000101104c224 */ /* 0x004fc800078e0204 */
[----:B---3--:R-:W-:-:S04]  /*05f0*/  @!P5 IMAD R4, R23, R22, R4 ;  /* 0x000000161704d224 */ /* 0x008fc800078e0204 */
[----:B----4-:R-:W-:-:S04]  /*0600*/  @!P6 IMAD R4, R25, R24, R4 ;  /* 0x000000181904e224 */ /* 0x010fc800078e0204 */
[----:B------:R-:W-:Y:S01]  /*0610*/  @!P2 IMAD R4, R27, R26, R4 ;  /* 0x0000001a1b04a224 */ /* 0x000fe200078e0204 */
[----:B------:R-:W-:Y:S06]  /*0620*/  @P3 BRA `(.L_x_2) ;  /* 0xfffffffc00143947 */ /* 0x000fec000383ffff */
[----:B------:R-:W-:-:S07]  /*0630*/  IMAD.MOV.U32 R21, RZ, RZ, R9 ;  /* 0x000000ffff157224 */ /* 0x000fce00078e0009 */
.L_x_1:
[----:B------:R-:W-:-:S13]  /*0640*/  ISETP.NE.AND P0, PT, R7, RZ, PT ;  /* 0x000000ff0700720c */ /* 0x000fda0003f05270 */
[----:B------:R-:W-:Y:S05]  /*0650*/  @!P0 BRA `(.L_x_3) ;  /* 0x00000004007c8947 */ /* 0x000fea0003800000 */
[----:B------:R-:W-:Y:S01]  /*0660*/  VIADD R10, R7, 0xffffffff ;  /* 0xffffffff070a7836 */ /* 0x000fe20000000000 */
[----:B------:R-:W-:-:S04]  /*0670*/  ISETP.NE.AND P2, PT, R8, RZ, PT ;  /* 0x000000ff0800720c */ /* 0x000fc80003f45270 */
[----:B------:R-:W-:-:S13]  /*0680*/  ISETP.GE.U32.AND P0, PT, R10, 0x3, PT ;  /* 0x000000030a00780c */ /* 0x000fda0003f06070 */
[----:B------:R-:W-:Y:S05]  /*0690*/  @!P0 BRA `(.L_x_4) ;  /* 0x0000000000a08947 */ /* 0x000fea0003800000 */
[----:B------:R-:W0:Y:S01]  /*06a0*/  LDCU UR7, c[0x0][0x39c] ;  /* 0x00007380ff0777ac */ /* 0x000e220008000800 */
[----:B------:R-:W1:Y:S01]  /*06b0*/  LDC.64 R12, c[0x0][0x380] ;  /* 0x0000e000ff0c7b82 */ /* 0x000e620000000a00 */
[----:B------:R-:W-:Y:S02]  /*06c0*/  IADD3 R22, PT, PT, R2, R21, RZ ;  /* 0x0000001502167210 */ /* 0x000fe40007ffe0ff */
[----:B------:R-:W-:Y:S02]  /*06d0*/  IADD3 R20, P3, PT, R21, UR5, RZ ;  /* 0x0000000515147c10 */ /* 0x000fe4000ff7e0ff */
[----:B------:R-:W-:Y:S01]  /*06e0*/  SHF.R.S32.HI R27, RZ, 0x1f, R19 ;  /* 0x0000001fff1b7819 */ /* 0x000fe20000011413 */
[----:B------:R-:W-:Y:S02]  /*06f0*/  VIADD R24, R22, 0x1 ;  /* 0x0000000116187836 */ /* 0x000fe40000000000 */
[----:B------:R-:W2:Y:S01]  /*0700*/  LDC.64 R16, c[0x0][0x380] ;  /* 0x0000e000ff107b82 */ /* 0x000ea20000000a00 */
[----:B------:R-:W-:-:S07]  /*0710*/  IMAD.X R23, RZ, RZ, RZ, P3 ;  /* 0x000000ffff177224 */ /* 0x000fce00018e06ff */
[----:B------:R-:W3:Y:S01]  /*0720*/  LDC.64 R14, c[0x0][0x388] ;  /* 0x0000e200ff0e7b82 */ /* 0x000ee20000000a00 */
[----:B0-----:R-:W-:-:S04]  /*0730*/  ISETP.GE.U32.AND P0, PT, R18, UR7, PT ;  /* 0x0000000712007c0c */ /* 0x001fc8000bf06070 */
[----:B------:R-:W-:Y:S02]  /*0740*/  ISETP.GE.U32.OR P5, PT, R22, UR6, P0 ;  /* 0x0000000616007c0c */ /* 0x000fe400087a6470 */
[----:B------:R-:W-:Y:S01]  /*0750*/  ISETP.GE.U32.OR P4, PT, R24, UR6, P0 ;  /* 0x0000000618007c0c */ /* 0x000fe20008786470 */
[----:B------:R-:W0:Y:S01]  /*0760*/  LDC.64 R10, c[0x0][0x388] ;  /* 0x0000e200ff0a7b82 */ /* 0x000e220000000a00 */
[----:B-1----:R-:W-:-:S04]  /*0770*/  LEA R12, P3, R20, R12, 0x2 ;  /* 0x0000000c140c7211 */ /* 0x002fc800078610ff */
[----:B------:R-:W-:Y:S01]  /*0780*/  LEA.HI.X R13, R20, R13, R23, 0x2, P3 ;  /* 0x0000000d140d7211 */ /* 0x000fe200018f1417 */
[----:B------:R-:W-:Y:S01]  /*0790*/  VIADD R23, R22, 0x2 ;  /* 0x0000000216177836 */ /* 0x000fe20000000000 */
[----:B------:R-:W-:-:S03]  /*07a0*/  IADD3 R20, P6, PT, R19, R22, RZ ;  /* 0x0000001613147210 */ /* 0x000fc60007fde0ff */
[----:B------:R-:W-:Y:S01]  /*07b0*/  @!P5 VIADD R25, R21, UR5 ;  /* 0x000000051519dc36 */ /* 0x000fe20008000000 */
[----:B------:R-:W-:Y:S01]  /*07c0*/  ISETP.GE.U32.OR P3, PT, R23, UR6, P0 ;  /* 0x0000000617007c0c */ /* 0x000fe20008766470 */
[----:B------:R-:W-:Y:S01]  /*07d0*/  @!P5 IMAD.IADD R23, R19, 0x1, R22 ;  /* 0x000000011317d824 */ /* 0x000fe200078e0216 */
[C---:B------:R-:W-:Y:S01]  /*07e0*/  LEA.HI.X.SX32 R24, R22.reuse, R27, 0x1, P6 ;  /* 0x0000001b16187211 */ /* 0x040fe200030f0eff */
[----:B--2---:R-:W-:Y:S01]  /*07f0*/  @!P5 IMAD.WIDE.U32 R16, R25, 0x4, R16 ;  /* 0x000000041910d825 */ /* 0x004fe200078e0010 */
[----:B------:R-:W-:-:S03]  /*0800*/  IADD3 R22, PT, PT, R22, 0x3, RZ ;  /* 0x0000000316167810 */ /* 0x000fc60007ffe0ff */
[----:B---3--:R-:W-:Y:S01]  /*0810*/  @!P5 IMAD.WIDE R14, R23, 0x4, R14 ;  /* 0x00000004170ed825 */ /* 0x008fe200078e020e */
[----:B------:R-:W-:Y:S01]  /*0820*/  ISETP.GE.U32.OR P0, PT, R22, UR6, P0 ;  /* 0x0000000616007c0c */ /* 0x000fe20008706470 */
[----:B------:R-:W2:Y:S01]  /*0830*/  @!P5 LDG.E R17, desc[UR8][R16.64] ;  /* 0x000000081011d981 */ /* 0x000ea2000c1e1900 */
[----:B0-----:R-:W-:-:S03]  /*0840*/  LEA R10, P6, R20, R10, 0x2 ;  /* 0x0000000a140a7211 */ /* 0x001fc600078c10ff */
[----:B------:R-:W2:Y:S01]  /*0850*/  @!P5 LDG.E R14, desc[UR8][R14.64] ;  /* 0x000000080e0ed981 */ /* 0x000ea2000c1e1900 */
[----:B------:R-:W-:-:S03]  /*0860*/  LEA.HI.X R11, R20, R11, R24, 0x2, P6 ;  /* 0x0000000b140b7211 */ /* 0x000fc600030f1418 */
[----:B------:R-:W3:Y:S04]  /*0870*/  @!P4 LDG.E R23, desc[UR8][R12.64+0x4] ;  /* 0x000004080c17c981 */ /* 0x000ee8000c1e1900 */
[----:B------:R-:W3:Y:S04]  /*0880*/  @!P4 LDG.E R20, desc[UR8][R10.64+0x4] ;  /* 0x000004080a14c981 */ /* 0x000ee8000c1e1900 */
[----:B------:R-:W4:Y:S04]  /*0890*/  @!P3 LDG.E R25, desc[UR8][R12.64+0x8] ;  /* 0x000008080c19b981 */ /* 0x000f28000c1e1900 */
[----:B------:R-:W4:Y:S04]  /*08a0*/  @!P3 LDG.E R22, desc[UR8][R10.64+0x8] ;  /* 0x000008080a16b981 */ /* 0x000f28000c1e1900 */
[----:B------:R-:W5:Y:S04]  /*08b0*/  @!P0 LDG.E R27, desc[UR8][R12.64+0xc] ;  /* 0x00000c080c1b8981 */ /* 0x000f68000c1e1900 */
[----:B------:R-:W5:Y:S01]  /*08c0*/  @!P0 LDG.E R24, desc[UR8][R10.64+0xc] ;  /* 0x00000c080a188981 */ /* 0x000f62000c1e1900 */
[----:B------:R-:W-:-:S02]  /*08d0*/  VIADD R21, R21, 0x4 ;  /* 0x0000000415157836 */ /* 0x000fc40000000000 */
[----:B--2---:R-:W-:-:S04]  /*08e0*/  @!P5 IMAD R4, R17, R14, R4 ;  /* 0x0000000e1104d224 */ /* 0x004fc800078e0204 */
[----:B---3--:R-:W-:-:S04]  /*08f0*/  @!P4 IMAD R4, R23, R20, R4 ;  /* 0x000000141704c224 */ /* 0x008fc800078e0204 */
[----:B----4-:R-:W-:-:S04]  /*0900*/  @!P3 IMAD R4, R25, R22, R4 ;  /* 0x000000161904b224 */ /* 0x010fc800078e0204 */
[----:B-----5:R-:W-:-:S07]  /*0910*/  @!P0 IMAD R4, R27, R24, R4 ;  /* 0x000000181b048224 */ /* 0x020fce00078e0204 */
.L_x_4:
[----:B------:R-:W-:Y:S05]  /*0920*/  @!P2 BRA `(.L_x_3) ;  /* 0x0000000000c8a947 */ /* 0x000fea0003800000 */
[----:B------:R-:W-:Y:S01]  /*0930*/  ISETP.NE.AND P0, PT, R8, 0x1, PT ;  /* 0x000000010800780c */ /* 0x000fe20003f05270 */
[----:B------:R-:W-:-:S12]  /*0940*/  ULOP3.LUT UP0, URZ, UR6, 0x1, URZ, 0xc0, !UPT ;  /* 0x0000000106ff7892 */ /* 0x000fd8000f80c0ff */
[----:B------:R-:W-:Y:S05]  /*0950*/  @!P0 BRA `(.L_x_5) ;  /* 0x0000000000788947 */ /* 0x000fea0003800000 */
[----:B------:R-:W0:Y:S01]  /*0960*/  LDCU UR7, c[0x0][0x39c] ;  /* 0x00007380ff0777ac */ /* 0x000e220008000800 */
[----:B------:R-:W-:Y:S01]  /*0970*/  IMAD.IADD R20, R2, 0x1, R21 ;  /* 0x0000000102147824 */ /* 0x000fe200078e0215 */
[----:B------:R-:W1:Y:S03]  /*0980*/  LDC.64 R14, c[0x0][0x388] ;  /* 0x0000e200ff0e7b82 */ /* 0x000e660000000a00 */
[----:B------:R-:W-:-:S05]  /*0990*/  VIADD R16, R20, 0x1 ;  /* 0x0000000114107836 */ /* 0x000fca0000000000 */
[----:B------:R-:W2:Y:S01]  /*09a0*/  LDC.64 R10, c[0x0][0x380] ;  /* 0x0000e000ff0a7b82 */ /* 0x000ea20000000a00 */
[----:B0-----:R-:W-:-:S07]  /*09b0*/  ISETP.GE.U32.AND P0, PT, R18, UR7, PT ;  /* 0x0000000712007c0c */ /* 0x001fce000bf06070 */
[----:B------:R-:W0:Y:S01]  /*09c0*/  LDC.64 R12, c[0x0][0x388] ;  /* 0x0000e200ff0c7b82 */ /* 0x000e220000000a00 */
[----:B------:R-:W-:Y:S02]  /*09d0*/  ISETP.GE.U32.OR P2, PT, R16, UR6, P0 ;  /* 0x0000000610007c0c */ /* 0x000fe40008746470 */
[----:B------:R-:W-:-:S05]  /*09e0*/  ISETP.GE.U32.OR P0, PT, R20, UR6, P0 ;  /* 0x0000000614007c0c */ /* 0x000fca0008706470 */
[----:B------:R-:W3:Y:S06]  /*09f0*/  LDC.64 R16, c[0x0][0x380] ;  /* 0x0000e000ff107b82 */ /* 0x000eec0000000a00 */
[----:B------:R-:W-:Y:S02]  /*0a00*/  @!P2 SHF.R.S32.HI R25, RZ, 0x1f, R19 ;  /* 0x0000001fff19a819 */ /* 0x000fe40000011413 */
[C---:B------:R-:W-:Y:S01]  /*0a10*/  @!P2 IADD3 R23, P3, PT, R19.reuse, R20, RZ ;  /* 0x000000141317a210 */ /* 0x040fe20007f7e0ff */
[----:B------:R-:W-:Y:S01]  /*0a20*/  @!P0 IMAD.IADD R27, R19, 0x1, R20 ;  /* 0x00000001131b8824 */ /* 0x000fe200078e0214 */
[----:B------:R-:W-:-:S02]  /*0a30*/  @!P2 IADD3 R22, P4, PT, R21, UR5, RZ ;  /* 0x000000051516ac10 */ /* 0x000fc4000ff9e0ff */
[----:B------:R-:W-:Y:S01]  /*0a40*/  @!P2 LEA.HI.X.SX32 R20, R20, R25, 0x1, P3 ;  /* 0x000000191414a211 */ /* 0x000fe200018f0eff */
[----:B------:R-:W-:Y:S01]  /*0a50*/  @!P0 VIADD R25, R21, UR5 ;  /* 0x0000000515198c36 */ /* 0x000fe20008000000 */
[C---:B--2---:R-:W-:Y:S01]  /*0a60*/  @!P2 LEA R10, P5, R22.reuse, R10, 0x2 ;  /* 0x0000000a160aa211 */ /* 0x044fe200078a10ff */
[----:B-1----:R-:W-:Y:S01]  /*0a70*/  @!P0 IMAD.WIDE R14, R27, 0x4, R14 ;  /* 0x000000041b0e8825 */ /* 0x002fe200078e020e */
[----:B------:R-:W-:Y:S02]  /*0a80*/  @!P2 IADD3.X R24, PT, PT, RZ, RZ, RZ, P4, !PT ;  /* 0x000000ffff18a210 */ /* 0x000fe400027fe4ff */
[----:B0-----:R-:W-:Y:S02]  /*0a90*/  @!P2 LEA R12, P3, R23, R12, 0x2 ;  /* 0x0000000c170ca211 */ /* 0x001fe400078610ff */
[----:B------:R-:W-:Y:S01]  /*0aa0*/  @!P2 LEA.HI.X R11, R22, R11, R24, 0x2, P5 ;  /* 0x0000000b160ba211 */ /* 0x000fe200028f1418 */
[----:B------:R-:W2:Y:S01]  /*0ab0*/  @!P0 LDG.E R15, desc[UR8][R14.64] ;  /* 0x000000080e0f8981 */ /* 0x000ea2000c1e1900 */
[----:B---3--:R-:W-:Y:S01]  /*0ac0*/  @!P0 IMAD.WIDE.U32 R16, R25, 0x4, R16 ;  /* 0x0000000419108825 */ /* 0x008fe200078e0010 */
[----:B------:R-:W-:-:S03]  /*0ad0*/  @!P2 LEA.HI.X R13, R23, R13, R20, 0x2, P3 ;  /* 0x0000000d170da211 */ /* 0x000fc600018f1414 */
[----:B------:R-:W3:Y:S04]  /*0ae0*/  @!P2 LDG.E R11, desc[UR8][R10.64+0x4] ;  /* 0x000004080a0ba981 */ /* 0x000ee8000c1e1900 */
[----:B------:R-:W2:Y:S04]  /*0af0*/  @!P0 LDG.E R16, desc[UR8][R16.64] ;  /* 0x0000000810108981 */ /* 0x000ea8000c1e1900 */
[----:B------:R-:W3:Y:S01]  /*0b00*/  @!P2 LDG.E R12, desc[UR8][R12.64+0x4] ;  /* 0x000004080c0ca981 */ /* 0x000ee2000c1e1900 */
[----:B------:R-:W-:Y:S02]  /*0b10*/  VIADD R21, R21, 0x2 ;  /* 0x0000000215157836 */ /* 0x000fe40000000000 */
[----:B--2---:R-:W-:-:S04]  /*0b20*/  @!P0 IMAD R4, R16, R15, R4 ;  /* 0x0000000f10048224 */ /* 0x004fc800078e0204 */
[----:B---3--:R-:W-:-:S07]  /*0b30*/  @!P2 IMAD R4, R11, R12, R4 ;  /* 0x0000000c0b04a224 */ /* 0x008fce00078e0204 */
.L_x_5:
[----:B------:R-:W-:Y:S05]  /*0b40*/  BRA.U !UP0, `(.L_x_3) ;  /* 0x0000000108407547 */ /* 0x000fea000b800000 */
[----:B------:R-:W0:Y:S01]  /*0b50*/  LDCU UR7, c[0x0][0x39c] ;  /* 0x00007380ff0777ac */ /* 0x000e220008000800 */
[----:B------:R-:W-:Y:S01]  /*0b60*/  IMAD.IADD R14, R2, 0x1, R21 ;  /* 0x00000001020e7824 */ /* 0x000fe200078e0215 */
[----:B------:R-:W-:Y:S01]  /*0b70*/  BSSY.RECONVERGENT B0, `(.L_x_3) ;  /* 0x000000d000007945 */ /* 0x000fe20003800200 */
[----:B0-----:R-:W-:-:S04]  /*0b80*/  ISETP.GE.U32.AND P0, PT, R18, UR7, PT ;  /* 0x0000000712007c0c */ /* 0x001fc8000bf06070 */
[----:B------:R-:W-:-:S13]  /*0b90*/  ISETP.GE.U32.OR P0, PT, R14, UR6, P0 ;  /* 0x000000060e007c0c */ /* 0x000fda0008706470 */
[----:B------:R-:W-:Y:S05]  /*0ba0*/  @P0 BRA `(.L_x_6) ;  /* 0x0000000000240947 */ /* 0x000fea0003800000 */
[----:B------:R-:W0:Y:S01]  /*0bb0*/  LDC.64 R12, c[0x0][0x380] ;  /* 0x0000e000ff0c7b82 */ /* 0x000e220000000a00 */
[----:B------:R-:W-:Y:S02]  /*0bc0*/  VIADD R15, R21, UR5 ;  /* 0x00000005150f7c36 */ /* 0x000fe40008000000 */
[----:B------:R-:W-:-:S05]  /*0bd0*/  IMAD.IADD R19, R19, 0x1, R14 ;  /* 0x0000000113137824 */ /* 0x000fca00078e020e */
[----:B------:R-:W1:Y:S01]  /*0be0*/  LDC.64 R10, c[0x0][0x388] ;  /* 0x0000e200ff0a7b82 */ /* 0x000e620000000a00 */
[----:B0-----:R-:W-:-:S06]  /*0bf0*/  IMAD.WIDE.U32 R12, R15, 0x4, R12 ;  /* 0x000000040f0c7825 */ /* 0x001fcc00078e000c */
[----:B------:R-:W2:Y:S01]  /*0c00*/  LDG.E R13, desc[UR8][R12.64] ;  /* 0x000000080c0d7981 */ /* 0x000ea2000c1e1900 */
[----:B-1----:R-:W-:-:S06]  /*0c10*/  IMAD.WIDE R10, R19, 0x4, R10 ;  /* 0x00000004130a7825 */ /* 0x002fcc00078e020a */
[----:B------:R-:W2:Y:S02]  /*0c20*/  LDG.E R10, desc[UR8][R10.64] ;  /* 0x000000080a0a7981 */ /* 0x000ea4000c1e1900 */
[----:B--2---:R-:W-:-:S07]  /*0c30*/  IMAD R4, R13, R10, R4 ;  /* 0x0000000a0d047224 */ /* 0x004fce00078e0204 */
.L_x_6:
[----:B------:R-:W-:Y:S05]  /*0c40*/  BSYNC.RECONVERGENT B0 ;  /* 0x0000000000007941 */ /* 0x000fea0003800200 */
.L_x_3:
[----:B------:R-:W-:Y:S05]  /*0c50*/  BRA.U UP1, `(.L_x_7) ;  /* 0xfffffff501587547 */ /* 0x000fea000b83ffff */
.L_x_0:
[----:B------:R-:W0:Y:S01]  /*0c60*/  LDC.64 R6, c[0x0][0x390] ;  /* 0x0000e400ff067b82 */ /* 0x000e220000000a00 */
[----:B------:R-:W-:-:S04]  /*0c70*/  IMAD R3, R3, R5, R0 ;  /* 0x0000000503037224 */ /* 0x000fc800078e0200 */
[----:B0-----:R-:W-:-:S05]  /*0c80*/  IMAD.WIDE R2, R3, 0x4, R6 ;  /* 0x0000000403027825 */ /* 0x001fca00078e0206 */
[----:B------:R-:W-:Y:S01]  /*0c90*/  STG.E desc[UR8][R2.64], R4 ;  /* 0x0000000402007986 */ /* 0x000fe2000c101908 */
[----:B------:R-:W-:Y:S05]  /*0ca0*/  EXIT ;  /* 0x000000000000794d */ /* 0x000fea0003800000 */
.L_x_8:
[----:B------:R-:W-:-:S00]  /*0cb0*/  BRA `(.L_x_8) ;  /* 0xfffffffc00fc7947 */ /* 0x000fc0000383ffff */
[----:B------:R-:W-:-:S00]  /*0cc0*/  NOP ;  /* 0x0000000000007918 */ /* 0x000fc00000000000 */
        /* <DEDUP_REMOVED lines=11> */
.L_x_9:


//--------------------- .nv.shared.reserved.0     --------------------------
	.section	.nv.shared.reserved.0,"aw",@nobits
	.weak		__nv_reservedSMEM_offset_0_alias
	.size		__nv_reservedSMEM_offset_0_alias, 0, 64
	.other		__nv_reservedSMEM_offset_0_alias,@"STO_CUDA_RESERVED_SHARED STV_DEFAULT"
__nv_reservedSMEM_offset_0_alias:
	.zero		0
	.zero		64


//--------------------- .nv.constant0._ZN5emida10cross_corrIiiEEvPKT_S3_PT0_ii --------------------------
	.section	.nv.constant0._ZN5emida10cross_corrIiiEEvPKT_S3_PT0_ii,"a",@progbits
	.sectionflags	@""
	.align	4
.nv.constant0._ZN5emida10cross_corrIiiEEvPKT_S3_PT0_ii:
	.zero		928


//--------------------- SYMBOLS --------------------------

	.type		.nv.reservedSmem.offset0,@object
	.size		.nv.reservedSmem.offset0,0x4
